	.headerflags	@"EF_CUDA_TEXMODE_UNIFIED EF_CUDA_64BIT_ADDRESS EF_CUDA_ACCELERATORS EF_CUDA_SM90 EF_CUDA_VIRTUAL_SM(EF_CUDA_SM90)"
	.elftype	@"ET_EXEC"


//--------------------- .nv.info                  --------------------------
	.section	.nv.info,"",@"SHT_CUDA_INFO"
	.align	4


	//----- nvinfo : EIATTR_REGCOUNT
	.align		4
        /*0000*/ 	.byte	0x04, 0x2f
        /*0002*/ 	.short	(.L_1 - .L_0)
	.align		4
.L_0:
        /*0004*/ 	.word	index@(triton_poi_fused_silu_12)
        /*0008*/ 	.word	0x0000000e


	//----- nvinfo : EIATTR_MIN_STACK_SIZE
	.align		4
.L_1:
        /*000c*/ 	.byte	0x04, 0x12
        /*000e*/ 	.short	(.L_3 - .L_2)
	.align		4
.L_2:
        /*0010*/ 	.word	index@(triton_poi_fused_silu_12)
        /*0014*/ 	.word	0x00000000


	//----- nvinfo : EIATTR_FRAME_SIZE
	.align		4
.L_3:
        /*0018*/ 	.byte	0x04, 0x11
        /*001a*/ 	.short	(.L_5 - .L_4)
	.align		4
.L_4:
        /*001c*/ 	.word	index@(triton_poi_fused_silu_12)
        /*0020*/ 	.word	0x00000000


	//----- nvinfo : EIATTR_MIN_STACK_SIZE
	.align		4
.L_5:
        /*0024*/ 	.byte	0x04, 0x12
        /*0026*/ 	.short	(.L_7 - .L_6)
	.align		4
.L_6:
        /*0028*/ 	.word	index@(triton_poi_fused_silu_12)
        /*002c*/ 	.word	0x00000000
.L_7:


//--------------------- .nv.info.triton_poi_fused_silu_12 --------------------------
	.section	.nv.info.triton_poi_fused_silu_12,"",@"SHT_CUDA_INFO"
	.sectionflags	@""
	.align	4


	//----- nvinfo : EIATTR_CUDA_API_VERSION
	.align		4
        /*0000*/ 	.byte	0x04, 0x37
        /*0002*/ 	.short	(.L_9 - .L_8)
.L_8:
        /*0004*/ 	.word	0x0000007c


	//----- nvinfo : EIATTR_KPARAM_INFO
	.align		4
.L_9:
        /*0008*/ 	.byte	0x04, 0x17
        /*000a*/ 	.short	(.L_11 - .L_10)
.L_10:
        /*000c*/ 	.word	0x00000000
        /*0010*/ 	.short	0x0002
        /*0012*/ 	.short	0x0010
        /*0014*/ 	.byte	0x00, 0xf0, 0x11, 0x00


	//----- nvinfo : EIATTR_KPARAM_INFO
	.align		4
.L_11:
        /*0018*/ 	.byte	0x04, 0x17
        /*001a*/ 	.short	(.L_13 - .L_12)
.L_12:
        /*001c*/ 	.word	0x00000000
        /*0020*/ 	.short	0x0001
        /*0022*/ 	.short	0x0008
        /*0024*/ 	.byte	0x00, 0xf4, 0x21, 0x00


	//----- nvinfo : EIATTR_KPARAM_INFO
	.align		4
.L_13:
        /*0028*/ 	.byte	0x04, 0x17
        /*002a*/ 	.short	(.L_15 - .L_14)
.L_14:
        /*002c*/ 	.word	0x00000000
        /*0030*/ 	.short	0x0000
        /*0032*/ 	.short	0x0000
        /*0034*/ 	.byte	0x00, 0xf4, 0x21, 0x00


	//----- nvinfo : EIATTR_SPARSE_MMA_MASK
	.align		4
.L_15:
        /*0038*/ 	.byte	0x03, 0x50
        /*003a*/ 	.short	0x0000


	//----- nvinfo : EIATTR_MAXREG_COUNT
	.align		4
        /*003c*/ 	.byte	0x03, 0x1b
        /*003e*/ 	.short	0x00ff


	//----- nvinfo : EIATTR_EXIT_INSTR_OFFSETS
	.align		4
        /*0040*/ 	.byte	0x04, 0x1c
        /*0042*/ 	.short	(.L_17 - .L_16)


	//   ....[0]....
.L_16:
        /*0044*/ 	.word	0x00000280


	//----- nvinfo : EIATTR_REQNTID
	.align		4
.L_17:
        /*0048*/ 	.byte	0x04, 0x10
        /*004a*/ 	.short	(.L_19 - .L_18)
.L_18:
        /*004c*/ 	.word	0x00000080
        /*0050*/ 	.word	0x00000001
        /*0054*/ 	.word	0x00000001


	//----- nvinfo : EIATTR_CBANK_PARAM_SIZE
	.align		4
.L_19:
        /*0058*/ 	.byte	0x03, 0x19
        /*005a*/ 	.short	0x0014


	//----- nvinfo : EIATTR_PARAM_CBANK
	.align		4
        /*005c*/ 	.byte	0x04, 0x0a
        /*005e*/ 	.short	(.L_21 - .L_20)
	.align		4
.L_20:
        /*0060*/ 	.word	index@(.nv.constant0.triton_poi_fused_silu_12)
        /*0064*/ 	.short	0x0210
        /*0066*/ 	.short	0x0014


	//----- nvinfo : EIATTR_SW_WAR
	.align		4
.L_21:
        /*0068*/ 	.byte	0x04, 0x36
        /*006a*/ 	.short	(.L_23 - .L_22)
.L_22:
        /*006c*/ 	.word	0x00000008
.L_23:


//--------------------- .nv.callgraph             --------------------------
	.section	.nv.callgraph,"",@"SHT_CUDA_CALLGRAPH"
	.align	4
	.sectionentsize	8
	.align		4
        /*0000*/ 	.word	0x00000000
	.align		4
        /*0004*/ 	.word	0xffffffff
	.align		4
        /*0008*/ 	.word	0x00000000
	.align		4
        /*000c*/ 	.word	0xfffffffe
	.align		4
        /*0010*/ 	.word	0x00000000
	.align		4
        /*0014*/ 	.word	0xfffffffd
	.align		4
        /*0018*/ 	.word	0x00000000
	.align		4
        /*001c*/ 	.word	0xfffffffc


//--------------------- .text.triton_poi_fused_silu_12 --------------------------
	.section	.text.triton_poi_fused_silu_12,"ax",@progbits
	.align	128
        .global         triton_poi_fused_silu_12
        .type           triton_poi_fused_silu_12,@function
        .size           triton_poi_fused_silu_12,(.L_x_1 - triton_poi_fused_silu_12)
        .other          triton_poi_fused_silu_12,@"STO_CUDA_ENTRY STV_DEFAULT"
triton_poi_fused_silu_12:
.text.triton_poi_fused_silu_12:
[----:B------:R-:W-:Y:S01]  /*0000*/  LDC R1, c[0x0][0x28] ;  /* 0x00000a00ff017b82 */ /* 0x000fe20000000800 */
[----:B------:R-:W1:Y:S07]  /*0010*/  S2R R0, SR_TID.X ;  /* 0x0000000000007919 */ /* 0x000e6e0000002100 */
[----:B------:R-:W2:Y:S01]  /*0020*/  LDC.64 R2, c[0x0][0x210] ;  /* 0x00008400ff027b82 */ /* 0x000ea20000000a00 */
[----:B------:R-:W-:Y:S01]  /*0030*/  ULDC.64 UR4, c[0x0][0x208] ;  /* 0x0000820000047ab9 */ /* 0x000fe20000000a00 */
[----:B------:R-:W3:Y:S01]  /*0040*/  S2R R7, SR_CTAID.X ;  /* 0x0000000000077919 */ /* 0x000ee20000002500 */
[----:B-1----:R-:W-:-:S04]  /*0050*/  SHF.L.U32 R0, R0, 0x1, RZ ;  /* 0x0000000100007819 */ /* 0x002fc800000006ff */
[----:B------:R-:W-:-:S04]  /*0060*/  LOP3.LUT R0, R0, 0xfe, RZ, 0xc0, !PT ;  /* 0x000000fe00007812 */ /* 0x000fc800078ec0ff */
[----:B---3--:R-:W-:-:S05]  /*0070*/  LEA R7, R7, R0, 0x8 ;  /* 0x0000000007077211 */ /* 0x008fca00078e40ff */
[----:B--2---:R-:W-:-:S06]  /*0080*/  IMAD.WIDE R2, R7, 0x4, R2 ;  /* 0x0000000407027825 */ /* 0x004fcc00078e0202 */
[----:B------:R-:W2:Y:S01]  /*0090*/  LDG.E.64 R2, desc[UR4][R2.64] ;  /* 0x0000000402027981 */ /* 0x000ea2000c1e1b00 */
[----:B------:R-:W-:Y:S01]  /*00a0*/  HFMA2.MMA R11, -RZ, RZ, 1.625, 0 ;  /* 0x3e800000ff0b7435 */ /* 0x000fe200000001ff */
[----:B--2---:R-:W-:-:S04]  /*00b0*/  FADD R0, RZ, -R2 ;  /* 0x80000002ff007221 */ /* 0x004fc80000000000 */
[----:B------:R-:W-:Y:S01]  /*00c0*/  FMUL R4, R0, 1.4426950216293334961 ;  /* 0x3fb8aa3b00047820 */ /* 0x000fe20000400000 */
[----:B------:R-:W-:-:S04]  /*00d0*/  FADD R0, RZ, -R3 ;  /* 0x80000003ff007221 */ /* 0x000fc80000000000 */
[----:B------:R-:W-:Y:S01]  /*00e0*/  FMUL R6, R0, 1.4426950216293334961 ;  /* 0x3fb8aa3b00067820 */ /* 0x000fe20000400000 */
[----:B------:R-:W-:-:S04]  /*00f0*/  FSETP.GEU.AND P0, PT, R4, -126, PT ;  /* 0xc2fc00000400780b */ /* 0x000fc80003f0e000 */
[----:B------:R-:W-:-:S09]  /*0100*/  FSETP.GEU.AND P1, PT, R6, -126, PT ;  /* 0xc2fc00000600780b */ /* 0x000fd20003f2e000 */
[----:B------:R-:W-:-:S04]  /*0110*/  @!P0 FMUL R4, R4, 0.5 ;  /* 0x3f00000004048820 */ /* 0x000fc80000400000 */
[----:B------:R-:W-:Y:S01]  /*0120*/  @!P1 FMUL R6, R6, 0.5 ;  /* 0x3f00000006069820 */ /* 0x000fe20000400000 */
[----:B------:R-:W1:Y:S08]  /*0130*/  MUFU.EX2 R0, R4 ;  /* 0x0000000400007308 */ /* 0x000e700000000800 */
[----:B------:R-:W2:Y:S01]  /*0140*/  MUFU.EX2 R5, R6 ;  /* 0x0000000600057308 */ /* 0x000ea20000000800 */
[----:B-1----:R-:W-:-:S04]  /*0150*/  @!P0 FMUL R0, R0, R0 ;  /* 0x0000000000008220 */ /* 0x002fc80000400000 */
[----:B------:R-:W-:Y:S01]  /*0160*/  FADD R0, R0, 1 ;  /* 0x3f80000000007421 */ /* 0x000fe20000000000 */
[----:B--2---:R-:W-:-:S04]  /*0170*/  @!P1 FMUL R5, R5, R5 ;  /* 0x0000000505059220 */ /* 0x004fc80000400000 */
[----:B------:R-:W-:Y:S01]  /*0180*/  FSETP.GT.AND P0, PT, R0, 8.50705917302346158658e+37, PT ;  /* 0x7e8000000000780b */ /* 0x000fe20003f04000 */
[----:B------:R-:W-:-:S03]  /*0190*/  FADD R8, R5, 1 ;  /* 0x3f80000005087421 */ /* 0x000fc60000000000 */
[----:B------:R-:W-:Y:S01]  /*01a0*/  FSEL R9, R11, 1, P0 ;  /* 0x3f8000000b097808 */ /* 0x000fe20000000000 */
[----:B------:R-:W1:Y:S01]  /*01b0*/  LDC.64 R4, c[0x0][0x218] ;  /* 0x00008600ff047b82 */ /* 0x000e620000000a00 */
[----:B------:R-:W-:-:S04]  /*01c0*/  FSETP.GT.AND P1, PT, R8, 8.50705917302346158658e+37, PT ;  /* 0x7e8000000800780b */ /* 0x000fc80003f24000 */
[----:B------:R-:W-:-:S03]  /*01d0*/  FSEL R11, R11, 1, P1 ;  /* 0x3f8000000b0b7808 */ /* 0x000fc60000800000 */
[----:B------:R-:W-:-:S06]  /*01e0*/  @P0 FMUL R0, R0, 0.25 ;  /* 0x3e80000000000820 */ /* 0x000fcc0000400000 */
[----:B------:R-:W2:Y:S01]  /*01f0*/  MUFU.RCP R0, R0 ;  /* 0x0000000000007308 */ /* 0x000ea20000001000 */
[----:B------:R-:W-:-:S07]  /*0200*/  @P1 FMUL R8, R8, 0.25 ;  /* 0x3e80000008081820 */ /* 0x000fce0000400000 */
[----:B------:R-:W3:Y:S01]  /*0210*/  MUFU.RCP R8, R8 ;  /* 0x0000000800087308 */ /* 0x000ee20000001000 */
[----:B-1----:R-:W-:-:S04]  /*0220*/  IMAD.WIDE R4, R7, 0x4, R4 ;  /* 0x0000000407047825 */ /* 0x002fc800078e0204 */
[----:B--2---:R-:W-:-:S04]  /*0230*/  FMUL R9, R0, R9 ;  /* 0x0000000900097220 */ /* 0x004fc80000400000 */
[----:B------:R-:W-:Y:S01]  /*0240*/  FMUL R2, R2, R9 ;  /* 0x0000000902027220 */ /* 0x000fe20000400000 */
[----:B---3--:R-:W-:-:S04]  /*0250*/  FMUL R6, R8, R11 ;  /* 0x0000000b08067220 */ /* 0x008fc80000400000 */
[----:B------:R-:W-:-:S05]  /*0260*/  FMUL R3, R3, R6 ;  /* 0x0000000603037220 */ /* 0x000fca0000400000 */
[----:B------:R-:W-:Y:S01]  /*0270*/  STG.E.64 desc[UR4][R4.64], R2 ;  /* 0x0000000204007986 */ /* 0x000fe2000c101b04 */
[----:B------:R-:W-:Y:S05]  /*0280*/  EXIT ;  /* 0x000000000000794d */ /* 0x000fea0003800000 */
.L_x_0:
[----:B------:R-:W-:-:S00]  /*0290*/  BRA `(.L_x_0) ;  /* 0xfffffffc00fc7947 */ /* 0x000fc0000383ffff */
[----:B------:R-:W-:-:S00]  /*02a0*/  NOP ;  /* 0x0000000000007918 */ /* 0x000fc00000000000 */
        /* <DEDUP_REMOVED lines=13> */
.L_x_1:


//--------------------- .nv.constant0.triton_poi_fused_silu_12 --------------------------
	.section	.nv.constant0.triton_poi_fused_silu_12,"a",@progbits
	.sectionflags	@""
	.align	4
.nv.constant0.triton_poi_fused_silu_12:
	.zero		548
